	.headerflags	@"EF_CUDA_TEXMODE_UNIFIED EF_CUDA_64BIT_ADDRESS EF_CUDA_ACCELERATORS EF_CUDA_SM90 EF_CUDA_VIRTUAL_SM(EF_CUDA_SM90)"
	.elftype	@"ET_EXEC"


//--------------------- .nv.info                  --------------------------
	.section	.nv.info,"",@"SHT_CUDA_INFO"
	.align	4


	//----- nvinfo : EIATTR_REGCOUNT
	.align		4
        /*0000*/ 	.byte	0x04, 0x2f
        /*0002*/ 	.short	(.L_3 - .L_2)
	.align		4
.L_2:
        /*0004*/ 	.word	index@(triton_poi_fused__native_batch_norm_legit_no_training_hardtanh_19)
        /*0008*/ 	.word	0x00000010


	//----- nvinfo : EIATTR_MIN_STACK_SIZE
	.align		4
.L_3:
        /*000c*/ 	.byte	0x04, 0x12
        /*000e*/ 	.short	(.L_5 - .L_4)
	.align		4
.L_4:
        /*0010*/ 	.word	index@(triton_poi_fused__native_batch_norm_legit_no_training_hardtanh_19)
        /*0014*/ 	.word	0x00000000


	//----- nvinfo : EIATTR_FRAME_SIZE
	.align		4
.L_5:
        /*0018*/ 	.byte	0x04, 0x11
        /*001a*/ 	.short	(.L_7 - .L_6)
	.align		4
.L_6:
        /*001c*/ 	.word	index@(triton_poi_fused__native_batch_norm_legit_no_training_hardtanh_19)
        /*0020*/ 	.word	0x00000000


	//----- nvinfo : EIATTR_MIN_STACK_SIZE
	.align		4
.L_7:
        /*0024*/ 	.byte	0x04, 0x12
        /*0026*/ 	.short	(.L_9 - .L_8)
	.align		4
.L_8:
        /*0028*/ 	.word	index@(triton_poi_fused__native_batch_norm_legit_no_training_hardtanh_19)
        /*002c*/ 	.word	0x00000000
.L_9:


//--------------------- .nv.info.triton_poi_fused__native_batch_norm_legit_no_training_hardtanh_19 --------------------------
	.section	.nv.info.triton_poi_fused__native_batch_norm_legit_no_training_hardtanh_19,"",@"SHT_CUDA_INFO"
	.sectionflags	@""
	.align	4


	//----- nvinfo : EIATTR_CUDA_API_VERSION
	.align		4
        /*0000*/ 	.byte	0x04, 0x37
        /*0002*/ 	.short	(.L_11 - .L_10)
.L_10:
        /*0004*/ 	.word	0x0000007c


	//----- nvinfo : EIATTR_KPARAM_INFO
	.align		4
.L_11:
        /*0008*/ 	.byte	0x04, 0x17
        /*000a*/ 	.short	(.L_13 - .L_12)
.L_12:
        /*000c*/ 	.word	0x00000000
        /*0010*/ 	.short	0x0006
        /*0012*/ 	.short	0x0030
        /*0014*/ 	.byte	0x00, 0xf0, 0x11, 0x00


	//----- nvinfo : EIATTR_KPARAM_INFO
	.align		4
.L_13:
        /*0018*/ 	.byte	0x04, 0x17
        /*001a*/ 	.short	(.L_15 - .L_14)
.L_14:
        /*001c*/ 	.word	0x00000000
        /*0020*/ 	.short	0x0005
        /*0022*/ 	.short	0x0028
        /*0024*/ 	.byte	0x00, 0xf4, 0x21, 0x00


	//----- nvinfo : EIATTR_KPARAM_INFO
	.align		4
.L_15:
        /*0028*/ 	.byte	0x04, 0x17
        /*002a*/ 	.short	(.L_17 - .L_16)
.L_16:
        /*002c*/ 	.word	0x00000000
        /*0030*/ 	.short	0x0004
        /*0032*/ 	.short	0x0020
        /*0034*/ 	.byte	0x00, 0xf4, 0x21, 0x00


	//----- nvinfo : EIATTR_KPARAM_INFO
	.align		4
.L_17:
        /*0038*/ 	.byte	0x04, 0x17
        /*003a*/ 	.short	(.L_19 - .L_18)
.L_18:
        /*003c*/ 	.word	0x00000000
        /*0040*/ 	.short	0x0003
        /*0042*/ 	.short	0x0018
        /*0044*/ 	.byte	0x00, 0xf4, 0x21, 0x00


	//----- nvinfo : EIATTR_KPARAM_INFO
	.align		4
.L_19:
        /*0048*/ 	.byte	0x04, 0x17
        /*004a*/ 	.short	(.L_21 - .L_20)
.L_20:
        /*004c*/ 	.word	0x00000000
        /*0050*/ 	.short	0x0002
        /*0052*/ 	.short	0x0010
        /*0054*/ 	.byte	0x00, 0xf4, 0x21, 0x00


	//----- nvinfo : EIATTR_KPARAM_INFO
	.align		4
.L_21:
        /*0058*/ 	.byte	0x04, 0x17
        /*005a*/ 	.short	(.L_23 - .L_22)
.L_22:
        /*005c*/ 	.word	0x00000000
        /*0060*/ 	.short	0x0001
        /*0062*/ 	.short	0x0008
        /*0064*/ 	.byte	0x00, 0xf4, 0x21, 0x00


	//----- nvinfo : EIATTR_KPARAM_INFO
	.align		4
.L_23:
        /*0068*/ 	.byte	0x04, 0x17
        /*006a*/ 	.short	(.L_25 - .L_24)
.L_24:
        /*006c*/ 	.word	0x00000000
        /*0070*/ 	.short	0x0000
        /*0072*/ 	.short	0x0000
        /*0074*/ 	.byte	0x00, 0xf4, 0x21, 0x00


	//----- nvinfo : EIATTR_SPARSE_MMA_MASK
	.align		4
.L_25:
        /*0078*/ 	.byte	0x03, 0x50
        /*007a*/ 	.short	0x0000


	//----- nvinfo : EIATTR_MAXREG_COUNT
	.align		4
        /*007c*/ 	.byte	0x03, 0x1b
        /*007e*/ 	.short	0x00ff


	//----- nvinfo : EIATTR_EXIT_INSTR_OFFSETS
	.align		4
        /*0080*/ 	.byte	0x04, 0x1c
        /*0082*/ 	.short	(.L_27 - .L_26)


	//   ....[0]....
.L_26:
        /*0084*/ 	.word	0x00000420


	//----- nvinfo : EIATTR_REQNTID
	.align		4
.L_27:
        /*0088*/ 	.byte	0x04, 0x10
        /*008a*/ 	.short	(.L_29 - .L_28)
.L_28:
        /*008c*/ 	.word	0x00000100
        /*0090*/ 	.word	0x00000001
        /*0094*/ 	.word	0x00000001


	//----- nvinfo : EIATTR_CBANK_PARAM_SIZE
	.align		4
.L_29:
        /*0098*/ 	.byte	0x03, 0x19
        /*009a*/ 	.short	0x0034


	//----- nvinfo : EIATTR_PARAM_CBANK
	.align		4
        /*009c*/ 	.byte	0x04, 0x0a
        /*009e*/ 	.short	(.L_31 - .L_30)
	.align		4
.L_30:
        /*00a0*/ 	.word	index@(.nv.constant0.triton_poi_fused__native_batch_norm_legit_no_training_hardtanh_19)
        /*00a4*/ 	.short	0x0210
        /*00a6*/ 	.short	0x0034


	//----- nvinfo : EIATTR_SW_WAR
	.align		4
.L_31:
        /*00a8*/ 	.byte	0x04, 0x36
        /*00aa*/ 	.short	(.L_33 - .L_32)
.L_32:
        /*00ac*/ 	.word	0x00000008
.L_33:


//--------------------- .nv.callgraph             --------------------------
	.section	.nv.callgraph,"",@"SHT_CUDA_CALLGRAPH"
	.align	4
	.sectionentsize	8
	.align		4
        /*0000*/ 	.word	0x00000000
	.align		4
        /*0004*/ 	.word	0xffffffff
	.align		4
        /*0008*/ 	.word	0x00000000
	.align		4
        /*000c*/ 	.word	0xfffffffe
	.align		4
        /*0010*/ 	.word	0x00000000
	.align		4
        /*0014*/ 	.word	0xfffffffd
	.align		4
        /*0018*/ 	.word	0x00000000
	.align		4
        /*001c*/ 	.word	0xfffffffc


//--------------------- .nv.constant4             --------------------------
	.section	.nv.constant4,"a",@progbits
	.align	8
	.align		8
.nv.constant4:
        /*0000*/ 	.dword	_$_str
	.align		8
        /*0008*/ 	.dword	_$_str_$_2


//--------------------- .text.triton_poi_fused__native_batch_norm_legit_no_training_hardtanh_19 --------------------------
	.section	.text.triton_poi_fused__native_batch_norm_legit_no_training_hardtanh_19,"ax",@progbits
	.align	128
        .global         triton_poi_fused__native_batch_norm_legit_no_training_hardtanh_19
        .type           triton_poi_fused__native_batch_norm_legit_no_training_hardtanh_19,@function
        .size           triton_poi_fused__native_batch_norm_legit_no_training_hardtanh_19,(.L_x_1 - triton_poi_fused__native_batch_norm_legit_no_training_hardtanh_19)
        .other          triton_poi_fused__native_batch_norm_legit_no_training_hardtanh_19,@"STO_CUDA_ENTRY STV_DEFAULT"
triton_poi_fused__native_batch_norm_legit_no_training_hardtanh_19:
.text.triton_poi_fused__native_batch_norm_legit_no_training_hardtanh_19:
[----:B------:R-:W-:Y:S01]  /*0000*/  LDC R1, c[0x0][0x28] ;  /* 0x00000a00ff017b82 */ /* 0x000fe20000000800 */
[----:B------:R-:W1:Y:S07]  /*0010*/  S2R R0, SR_TID.X ;  /* 0x0000000000007919 */ /* 0x000e6e0000002100 */
[----:B------:R-:W2:Y:S01]  /*0020*/  LDC.64 R2, c[0x0][0x220] ;  /* 0x00008800ff027b82 */ /* 0x000ea20000000a00 */
[----:B------:R-:W-:Y:S01]  /*0030*/  ULDC.64 UR4, c[0x0][0x208] ;  /* 0x0000820000047ab9 */ /* 0x000fe20000000a00 */
[----:B------:R-:W3:Y:S06]  /*0040*/  S2R R5, SR_CTAID.X ;  /* 0x0000000000057919 */ /* 0x000eec0000002500 */
[----:B------:R-:W4:Y:S08]  /*0050*/  LDC.64 R6, c[0x0][0x218] ;  /* 0x00008600ff067b82 */ /* 0x000f300000000a00 */
[----:B------:R-:W5:Y:S08]  /*0060*/  LDC.64 R8, c[0x0][0x228] ;  /* 0x00008a00ff087b82 */ /* 0x000f700000000a00 */
[----:B------:R-:W5:Y:S01]  /*0070*/  LDC.64 R10, c[0x0][0x230] ;  /* 0x00008c00ff0a7b82 */ /* 0x000f620000000a00 */
[----:B-1----:R-:W-:-:S04]  /*0080*/  SHF.L.U32 R0, R0, 0x1, RZ ;  /* 0x0000000100007819 */ /* 0x002fc800000006ff */
[----:B------:R-:W-:-:S04]  /*0090*/  LOP3.LUT R0, R0, 0x1fe, RZ, 0xc0, !PT ;  /* 0x000001fe00007812 */ /* 0x000fc800078ec0ff */
[----:B---3--:R-:W-:-:S05]  /*00a0*/  LEA R0, R5, R0, 0x9 ;  /* 0x0000000005007211 */ /* 0x008fca00078e48ff */
[----:B------:R-:W-:-:S05]  /*00b0*/  IMAD.HI R4, R0, 0x38e38e39, RZ ;  /* 0x38e38e3900047827 */ /* 0x000fca00078e02ff */
[----:B------:R-:W-:-:S04]  /*00c0*/  SHF.R.U32.HI R5, RZ, 0x1f, R4 ;  /* 0x0000001fff057819 */ /* 0x000fc80000011604 */
[----:B------:R-:W-:-:S05]  /*00d0*/  LEA.HI.SX32 R5, R4, R5, 0x19 ;  /* 0x0000000504057211 */ /* 0x000fca00078fcaff */
[----:B------:R-:W-:Y:S02]  /*00e0*/  IMAD R13, R5, -0x240, R0 ;  /* 0xfffffdc0050d7824 */ /* 0x000fe400078e0200 */
[----:B------:R-:W1:Y:S02]  /*00f0*/  LDC.64 R4, c[0x0][0x210] ;  /* 0x00008400ff047b82 */ /* 0x000e640000000a00 */
[----:B--2---:R-:W-:-:S06]  /*0100*/  IMAD.WIDE R2, R13, 0x4, R2 ;  /* 0x000000040d027825 */ /* 0x004fcc00078e0202 */
[----:B------:R-:W2:Y:S01]  /*0110*/  LDG.E.EL.64 R2, desc[UR4][R2.64] ;  /* 0x0000000402027981 */ /* 0x000ea2000c2e1b00 */
[----:B----4-:R-:W-:-:S04]  /*0120*/  IMAD.WIDE R6, R13, 0x4, R6 ;  /* 0x000000040d067825 */ /* 0x010fc800078e0206 */
[C---:B-----5:R-:W-:Y:S02]  /*0130*/  IMAD.WIDE R8, R13.reuse, 0x4, R8 ;  /* 0x000000040d087825 */ /* 0x060fe400078e0208 */
[----:B------:R-:W3:Y:S02]  /*0140*/  LDG.E.EL.64 R6, desc[UR4][R6.64] ;  /* 0x0000000406067981 */ /* 0x000ee4000c2e1b00 */
[----:B0-----:R-:W-:Y:S02]  /*0150*/  IMAD.WIDE R10, R13, 0x4, R10 ;  /* 0x000000040d0a7825 */ /* 0x001fe400078e020a */
[----:B------:R-:W4:Y:S04]  /*0160*/  LDG.E.EL.64 R8, desc[UR4][R8.64] ;  /* 0x0000000408087981 */ /* 0x000f28000c2e1b00 */
[----:B------:R-:W4:Y:S01]  /*0170*/  LDG.E.EL.64 R10, desc[UR4][R10.64] ;  /* 0x000000040a0a7981 */ /* 0x000f22000c2e1b00 */
[----:B-1----:R-:W-:-:S06]  /*0180*/  IMAD.WIDE R4, R0, 0x4, R4 ;  /* 0x0000000400047825 */ /* 0x002fcc00078e0204 */
[----:B------:R-:W3:Y:S01]  /*0190*/  LDG.E.64 R4, desc[UR4][R4.64] ;  /* 0x0000000404047981 */ /* 0x000ee2000c1e1b00 */
[----:B--2---:R-:W-:Y:S01]  /*01a0*/  FADD R2, R2, 9.9999997473787516356e-06 ;  /* 0x3727c5ac02027421 */ /* 0x004fe20000000000 */
[----:B------:R-:W-:-:S03]  /*01b0*/  FADD R3, R3, 9.9999997473787516356e-06 ;  /* 0x3727c5ac03037421 */ /* 0x000fc60000000000 */
[----:B------:R-:W0:Y:S08]  /*01c0*/  MUFU.SQRT R12, R2 ;  /* 0x00000002000c7308 */ /* 0x000e300000002000 */
[----:B------:R-:W1:Y:S01]  /*01d0*/  MUFU.SQRT R13, R3 ;  /* 0x00000003000d7308 */ /* 0x000e620000002000 */
[C---:B0-----:R-:W-:Y:S02]  /*01e0*/  FSETP.GT.AND P0, PT, R12.reuse, 8.50705917302346158658e+37, PT ;  /* 0x7e8000000c00780b */ /* 0x041fe40003f04000 */
[----:B------:R-:W-:-:S02]  /*01f0*/  FSETP.GEU.AND P2, PT, R12, 1.175494350822287508e-38, PT ;  /* 0x008000000c00780b */ /* 0x000fc40003f4e000 */
[C---:B-1----:R-:W-:Y:S02]  /*0200*/  FSETP.GT.AND P1, PT, R13.reuse, 8.50705917302346158658e+37, PT ;  /* 0x7e8000000d00780b */ /* 0x042fe40003f24000 */
[----:B------:R-:W-:-:S07]  /*0210*/  FSETP.GEU.AND P3, PT, R13, 1.175494350822287508e-38, PT ;  /* 0x008000000d00780b */ /* 0x000fce0003f6e000 */
[----:B------:R-:W-:Y:S01]  /*0220*/  @P0 FMUL R12, R12, 0.25 ;  /* 0x3e8000000c0c0820 */ /* 0x000fe20000400000 */
[----:B------:R-:W-:-:S03]  /*0230*/  HFMA2.MMA R2, -RZ, RZ, 1.625, 0 ;  /* 0x3e800000ff027435 */ /* 0x000fc600000001ff */
[----:B------:R-:W-:Y:S01]  /*0240*/  @!P2 FMUL R12, R12, 16777216 ;  /* 0x4b8000000c0ca820 */ /* 0x000fe20000400000 */
[----:B------:R-:W-:-:S04]  /*0250*/  @P1 FMUL R13, R13, 0.25 ;  /* 0x3e8000000d0d1820 */ /* 0x000fc80000400000 */
[----:B------:R-:W-:Y:S01]  /*0260*/  @!P3 FMUL R13, R13, 16777216 ;  /* 0x4b8000000d0db820 */ /* 0x000fe20000400000 */
[----:B------:R-:W0:Y:S01]  /*0270*/  MUFU.RCP R12, R12 ;  /* 0x0000000c000c7308 */ /* 0x000e220000001000 */
[----:B------:R-:W-:-:S07]  /*0280*/  FSEL R3, R2, 1, P0 ;  /* 0x3f80000002037808 */ /* 0x000fce0000000000 */
[----:B------:R-:W1:Y:S01]  /*0290*/  MUFU.RCP R13, R13 ;  /* 0x0000000d000d7308 */ /* 0x000e620000001000 */
[----:B------:R-:W-:Y:S01]  /*02a0*/  FSEL R2, R2, 1, P1 ;  /* 0x3f80000002027808 */ /* 0x000fe20000800000 */
[----:B------:R-:W-:Y:S01]  /*02b0*/  @!P2 FMUL R3, R3, 16777216 ;  /* 0x4b8000000303a820 */ /* 0x000fe20000400000 */
[----:B---3--:R-:W-:-:S03]  /*02c0*/  FADD R4, R4, -R6 ;  /* 0x8000000604047221 */ /* 0x008fc60000000000 */
[----:B------:R-:W-:Y:S01]  /*02d0*/  @!P3 FMUL R2, R2, 16777216 ;  /* 0x4b8000000202b820 */ /* 0x000fe20000400000 */
[----:B0-----:R-:W-:Y:S01]  /*02e0*/  FMUL R3, R12, R3 ;  /* 0x000000030c037220 */ /* 0x001fe20000400000 */
[----:B------:R-:W-:-:S03]  /*02f0*/  FADD R5, R5, -R7 ;  /* 0x8000000705057221 */ /* 0x000fc60000000000 */
[----:B------:R-:W-:Y:S01]  /*0300*/  FMUL R7, R4, R3 ;  /* 0x0000000304077220 */ /* 0x000fe20000400000 */
[----:B-1----:R-:W-:-:S03]  /*0310*/  FMUL R2, R13, R2 ;  /* 0x000000020d027220 */ /* 0x002fc60000400000 */
[----:B----4-:R-:W-:Y:S01]  /*0320*/  FFMA R7, R8, R7, R10 ;  /* 0x0000000708077223 */ /* 0x010fe2000000000a */
[----:B------:R-:W-:Y:S02]  /*0330*/  FMUL R4, R5, R2 ;  /* 0x0000000205047220 */ /* 0x000fe40000400000 */
[----:B------:R-:W0:Y:S02]  /*0340*/  LDC.64 R2, c[0x0][0x238] ;  /* 0x00008e00ff027b82 */ /* 0x000e240000000a00 */
[----:B------:R-:W-:Y:S01]  /*0350*/  FFMA R4, R9, R4, R11 ;  /* 0x0000000409047223 */ /* 0x000fe2000000000b */
[----:B------:R-:W-:-:S04]  /*0360*/  FSETP.GTU.AND P0, PT, R7, RZ, PT ;  /* 0x000000ff0700720b */ /* 0x000fc80003f0c000 */
[C---:B------:R-:W-:Y:S02]  /*0370*/  FSETP.GTU.AND P1, PT, R4.reuse, RZ, PT ;  /* 0x000000ff0400720b */ /* 0x040fe40003f2c000 */
[----:B------:R-:W-:Y:S02]  /*0380*/  FSEL R6, R7, RZ, P0 ;  /* 0x000000ff07067208 */ /* 0x000fe40000000000 */
[----:B------:R-:W-:Y:S02]  /*0390*/  FSEL R7, R4, RZ, P1 ;  /* 0x000000ff04077208 */ /* 0x000fe40000800000 */
[C---:B------:R-:W-:Y:S02]  /*03a0*/  FSETP.GEU.AND P2, PT, R6.reuse, 6, PT ;  /* 0x40c000000600780b */ /* 0x040fe40003f4e000 */
[----:B------:R-:W-:Y:S02]  /*03b0*/  FSETP.GEU.AND P3, PT, R7, 6, PT ;  /* 0x40c000000700780b */ /* 0x000fe40003f6e000 */
[----:B------:R-:W-:-:S02]  /*03c0*/  FSETP.NAN.AND P0, PT, R6, R6, PT ;  /* 0x000000060600720b */ /* 0x000fc40003f08000 */
[----:B------:R-:W-:Y:S01]  /*03d0*/  FSETP.NAN.AND P1, PT, R7, R7, PT ;  /* 0x000000070700720b */ /* 0x000fe20003f28000 */
[----:B0-----:R-:W-:-:S06]  /*03e0*/  IMAD.WIDE R2, R0, 0x4, R2 ;  /* 0x0000000400027825 */ /* 0x001fcc00078e0202 */
[----:B------:R-:W-:Y:S02]  /*03f0*/  @P2 SEL R6, R6, 0x40c00000, P0 ;  /* 0x40c0000006062807 */ /* 0x000fe40000000000 */
[----:B------:R-:W-:-:S05]  /*0400*/  @P3 SEL R7, R7, 0x40c00000, P1 ;  /* 0x40c0000007073807 */ /* 0x000fca0000800000 */
[----:B------:R-:W-:Y:S01]  /*0410*/  STG.E.64 desc[UR4][R2.64], R6 ;  /* 0x0000000602007986 */ /* 0x000fe2000c101b04 */
[----:B------:R-:W-:Y:S05]  /*0420*/  EXIT ;  /* 0x000000000000794d */ /* 0x000fea0003800000 */
.L_x_0:
[----:B------:R-:W-:-:S00]  /*0430*/  BRA `(.L_x_0) ;  /* 0xfffffffc00fc7947 */ /* 0x000fc0000383ffff */
[----:B------:R-:W-:-:S00]  /*0440*/  NOP ;  /* 0x0000000000007918 */ /* 0x000fc00000000000 */
        /* <DEDUP_REMOVED lines=11> */
.L_x_1:


//--------------------- .nv.global.init           --------------------------
	.section	.nv.global.init,"aw",@progbits
.nv.global.init:
	.type		_$_str,@object
	.size		_$_str,(_$_str_$_2 - _$_str)
_$_str:
        /*0000*/ 	.byte	0x5f, 0x5f, 0x43, 0x55, 0x44, 0x41, 0x5f, 0x46, 0x54, 0x5a, 0x00
	.type		_$_str_$_2,@object
	.size		_$_str_$_2,(.L_1 - _$_str_$_2)
_$_str_$_2:
        /*000b*/ 	.byte	0x5f, 0x5f, 0x43, 0x55, 0x44, 0x41, 0x5f, 0x50, 0x52, 0x45, 0x43, 0x5f, 0x53, 0x51, 0x52, 0x54
        /*001b*/ 	.byte	0x00
.L_1:


//--------------------- .nv.constant0.triton_poi_fused__native_batch_norm_legit_no_training_hardtanh_19 --------------------------
	.section	.nv.constant0.triton_poi_fused__native_batch_norm_legit_no_training_hardtanh_19,"a",@progbits
	.sectionflags	@""
	.align	4
.nv.constant0.triton_poi_fused__native_batch_norm_legit_no_training_hardtanh_19:
	.zero		580
